	.headerflags	@"EF_CUDA_TEXMODE_UNIFIED EF_CUDA_64BIT_ADDRESS EF_CUDA_ACCELERATORS EF_CUDA_SM90 EF_CUDA_VIRTUAL_SM(EF_CUDA_SM90)"
	.elftype	@"ET_EXEC"


//--------------------- .nv.info                  --------------------------
	.section	.nv.info,"",@"SHT_CUDA_INFO"
	.align	4


	//----- nvinfo : EIATTR_REGCOUNT
	.align		4
        /*0000*/ 	.byte	0x04, 0x2f
        /*0002*/ 	.short	(.L_3 - .L_2)
	.align		4
.L_2:
        /*0004*/ 	.word	index@(triton_poi_fused_add_div_mean_mul_sqrt_sub_3)
        /*0008*/ 	.word	0x00000016


	//----- nvinfo : EIATTR_MIN_STACK_SIZE
	.align		4
.L_3:
        /*000c*/ 	.byte	0x04, 0x12
        /*000e*/ 	.short	(.L_5 - .L_4)
	.align		4
.L_4:
        /*0010*/ 	.word	index@(triton_poi_fused_add_div_mean_mul_sqrt_sub_3)
        /*0014*/ 	.word	0x00000000


	//----- nvinfo : EIATTR_FRAME_SIZE
	.align		4
.L_5:
        /*0018*/ 	.byte	0x04, 0x11
        /*001a*/ 	.short	(.L_7 - .L_6)
	.align		4
.L_6:
        /*001c*/ 	.word	index@(triton_poi_fused_add_div_mean_mul_sqrt_sub_3)
        /*0020*/ 	.word	0x00000000


	//----- nvinfo : EIATTR_MIN_STACK_SIZE
	.align		4
.L_7:
        /*0024*/ 	.byte	0x04, 0x12
        /*0026*/ 	.short	(.L_9 - .L_8)
	.align		4
.L_8:
        /*0028*/ 	.word	index@(triton_poi_fused_add_div_mean_mul_sqrt_sub_3)
        /*002c*/ 	.word	0x00000000
.L_9:


//--------------------- .nv.info.triton_poi_fused_add_div_mean_mul_sqrt_sub_3 --------------------------
	.section	.nv.info.triton_poi_fused_add_div_mean_mul_sqrt_sub_3,"",@"SHT_CUDA_INFO"
	.sectionflags	@""
	.align	4


	//----- nvinfo : EIATTR_CUDA_API_VERSION
	.align		4
        /*0000*/ 	.byte	0x04, 0x37
        /*0002*/ 	.short	(.L_11 - .L_10)
.L_10:
        /*0004*/ 	.word	0x0000007c


	//----- nvinfo : EIATTR_KPARAM_INFO
	.align		4
.L_11:
        /*0008*/ 	.byte	0x04, 0x17
        /*000a*/ 	.short	(.L_13 - .L_12)
.L_12:
        /*000c*/ 	.word	0x00000000
        /*0010*/ 	.short	0x0007
        /*0012*/ 	.short	0x0038
        /*0014*/ 	.byte	0x00, 0xf0, 0x11, 0x00


	//----- nvinfo : EIATTR_KPARAM_INFO
	.align		4
.L_13:
        /*0018*/ 	.byte	0x04, 0x17
        /*001a*/ 	.short	(.L_15 - .L_14)
.L_14:
        /*001c*/ 	.word	0x00000000
        /*0020*/ 	.short	0x0006
        /*0022*/ 	.short	0x0030
        /*0024*/ 	.byte	0x00, 0xf4, 0x21, 0x00


	//----- nvinfo : EIATTR_KPARAM_INFO
	.align		4
.L_15:
        /*0028*/ 	.byte	0x04, 0x17
        /*002a*/ 	.short	(.L_17 - .L_16)
.L_16:
        /*002c*/ 	.word	0x00000000
        /*0030*/ 	.short	0x0005
        /*0032*/ 	.short	0x0028
        /*0034*/ 	.byte	0x00, 0xf4, 0x21, 0x00


	//----- nvinfo : EIATTR_KPARAM_INFO
	.align		4
.L_17:
        /*0038*/ 	.byte	0x04, 0x17
        /*003a*/ 	.short	(.L_19 - .L_18)
.L_18:
        /*003c*/ 	.word	0x00000000
        /*0040*/ 	.short	0x0004
        /*0042*/ 	.short	0x0020
        /*0044*/ 	.byte	0x00, 0xf4, 0x21, 0x00


	//----- nvinfo : EIATTR_KPARAM_INFO
	.align		4
.L_19:
        /*0048*/ 	.byte	0x04, 0x17
        /*004a*/ 	.short	(.L_21 - .L_20)
.L_20:
        /*004c*/ 	.word	0x00000000
        /*0050*/ 	.short	0x0003
        /*0052*/ 	.short	0x0018
        /*0054*/ 	.byte	0x00, 0xf4, 0x21, 0x00


	//----- nvinfo : EIATTR_KPARAM_INFO
	.align		4
.L_21:
        /*0058*/ 	.byte	0x04, 0x17
        /*005a*/ 	.short	(.L_23 - .L_22)
.L_22:
        /*005c*/ 	.word	0x00000000
        /*0060*/ 	.short	0x0002
        /*0062*/ 	.short	0x0010
        /*0064*/ 	.byte	0x00, 0xf4, 0x21, 0x00


	//----- nvinfo : EIATTR_KPARAM_INFO
	.align		4
.L_23:
        /*0068*/ 	.byte	0x04, 0x17
        /*006a*/ 	.short	(.L_25 - .L_24)
.L_24:
        /*006c*/ 	.word	0x00000000
        /*0070*/ 	.short	0x0001
        /*0072*/ 	.short	0x0008
        /*0074*/ 	.byte	0x00, 0xf4, 0x21, 0x00


	//----- nvinfo : EIATTR_KPARAM_INFO
	.align		4
.L_25:
        /*0078*/ 	.byte	0x04, 0x17
        /*007a*/ 	.short	(.L_27 - .L_26)
.L_26:
        /*007c*/ 	.word	0x00000000
        /*0080*/ 	.short	0x0000
        /*0082*/ 	.short	0x0000
        /*0084*/ 	.byte	0x00, 0xf4, 0x21, 0x00


	//----- nvinfo : EIATTR_SPARSE_MMA_MASK
	.align		4
.L_27:
        /*0088*/ 	.byte	0x03, 0x50
        /*008a*/ 	.short	0x0000


	//----- nvinfo : EIATTR_MAXREG_COUNT
	.align		4
        /*008c*/ 	.byte	0x03, 0x1b
        /*008e*/ 	.short	0x00ff


	//----- nvinfo : EIATTR_EXIT_INSTR_OFFSETS
	.align		4
        /*0090*/ 	.byte	0x04, 0x1c
        /*0092*/ 	.short	(.L_29 - .L_28)


	//   ....[0]....
.L_28:
        /*0094*/ 	.word	0x00000360


	//   ....[1]....
        /*0098*/ 	.word	0x00000380


	//----- nvinfo : EIATTR_REQNTID
	.align		4
.L_29:
        /*009c*/ 	.byte	0x04, 0x10
        /*009e*/ 	.short	(.L_31 - .L_30)
.L_30:
        /*00a0*/ 	.word	0x00000080
        /*00a4*/ 	.word	0x00000001
        /*00a8*/ 	.word	0x00000001


	//----- nvinfo : EIATTR_CBANK_PARAM_SIZE
	.align		4
.L_31:
        /*00ac*/ 	.byte	0x03, 0x19
        /*00ae*/ 	.short	0x003c


	//----- nvinfo : EIATTR_PARAM_CBANK
	.align		4
        /*00b0*/ 	.byte	0x04, 0x0a
        /*00b2*/ 	.short	(.L_33 - .L_32)
	.align		4
.L_32:
        /*00b4*/ 	.word	index@(.nv.constant0.triton_poi_fused_add_div_mean_mul_sqrt_sub_3)
        /*00b8*/ 	.short	0x0210
        /*00ba*/ 	.short	0x003c


	//----- nvinfo : EIATTR_SW_WAR
	.align		4
.L_33:
        /*00bc*/ 	.byte	0x04, 0x36
        /*00be*/ 	.short	(.L_35 - .L_34)
.L_34:
        /*00c0*/ 	.word	0x00000008
.L_35:


//--------------------- .nv.callgraph             --------------------------
	.section	.nv.callgraph,"",@"SHT_CUDA_CALLGRAPH"
	.align	4
	.sectionentsize	8
	.align		4
        /*0000*/ 	.word	0x00000000
	.align		4
        /*0004*/ 	.word	0xffffffff
	.align		4
        /*0008*/ 	.word	0x00000000
	.align		4
        /*000c*/ 	.word	0xfffffffe
	.align		4
        /*0010*/ 	.word	0x00000000
	.align		4
        /*0014*/ 	.word	0xfffffffd
	.align		4
        /*0018*/ 	.word	0x00000000
	.align		4
        /*001c*/ 	.word	0xfffffffc


//--------------------- .nv.constant4             --------------------------
	.section	.nv.constant4,"a",@progbits
	.align	8
	.align		8
.nv.constant4:
        /*0000*/ 	.dword	_$_str
	.align		8
        /*0008*/ 	.dword	_$_str_$_2


//--------------------- .text.triton_poi_fused_add_div_mean_mul_sqrt_sub_3 --------------------------
	.section	.text.triton_poi_fused_add_div_mean_mul_sqrt_sub_3,"ax",@progbits
	.align	128
        .global         triton_poi_fused_add_div_mean_mul_sqrt_sub_3
        .type           triton_poi_fused_add_div_mean_mul_sqrt_sub_3,@function
        .size           triton_poi_fused_add_div_mean_mul_sqrt_sub_3,(.L_x_1 - triton_poi_fused_add_div_mean_mul_sqrt_sub_3)
        .other          triton_poi_fused_add_div_mean_mul_sqrt_sub_3,@"STO_CUDA_ENTRY STV_DEFAULT"
triton_poi_fused_add_div_mean_mul_sqrt_sub_3:
.text.triton_poi_fused_add_div_mean_mul_sqrt_sub_3:
[----:B------:R-:W0:Y:S01]  /*0000*/  LDC R1, c[0x0][0x28] ;  /* 0x00000a00ff017b82 */ /* 0x000e220000000800 */
[----:B------:R-:W1:Y:S07]  /*0010*/  S2R R0, SR_TID.X ;  /* 0x0000000000007919 */ /* 0x000e6e0000002100 */
[----:B------:R-:W2:Y:S01]  /*0020*/  LDC.64 R16, c[0x0][0x230] ;  /* 0x00008c00ff107b82 */ /* 0x000ea20000000a00 */
[----:B------:R-:W-:Y:S01]  /*0030*/  HFMA2.MMA R4, -RZ, RZ, 0, 0 ;  /* 0x00000000ff047435 */ /* 0x000fe200000001ff */
[----:B------:R-:W-:Y:S01]  /*0040*/  ULDC.64 UR4, c[0x0][0x208] ;  /* 0x0000820000047ab9 */ /* 0x000fe20000000a00 */
[----:B------:R-:W3:Y:S05]  /*0050*/  S2R R3, SR_CTAID.X ;  /* 0x0000000000037919 */ /* 0x000eea0000002500 */
[----:B------:R-:W4:Y:S08]  /*0060*/  LDC.64 R12, c[0x0][0x220] ;  /* 0x00008800ff0c7b82 */ /* 0x000f300000000a00 */
[----:B------:R-:W5:Y:S08]  /*0070*/  LDC.64 R10, c[0x0][0x218] ;  /* 0x00008600ff0a7b82 */ /* 0x000f700000000a00 */
[----:B------:R-:W4:Y:S01]  /*0080*/  LDC.64 R8, c[0x0][0x228] ;  /* 0x00008a00ff087b82 */ /* 0x000f220000000a00 */
[----:B-1----:R-:W-:-:S07]  /*0090*/  LOP3.LUT R0, R0, 0x7f, RZ, 0xc0, !PT ;  /* 0x0000007f00007812 */ /* 0x002fce00078ec0ff */
[----:B------:R-:W1:Y:S01]  /*00a0*/  LDC.64 R6, c[0x0][0x210] ;  /* 0x00008400ff067b82 */ /* 0x000e620000000a00 */
[----:B---3--:R-:W-:-:S04]  /*00b0*/  LEA R0, R3, R0, 0x7 ;  /* 0x0000000003007211 */ /* 0x008fc800078e38ff */
[----:B------:R-:W-:Y:S02]  /*00c0*/  SHF.R.S32.HI R5, RZ, 0x1f, R0 ;  /* 0x0000001fff057819 */ /* 0x000fe40000011400 */
[----:B------:R-:W-:Y:S02]  /*00d0*/  ISETP.GE.AND P2, PT, R0, 0x100, PT ;  /* 0x000001000000780c */ /* 0x000fe40003f46270 */
[----:B------:R-:W-:-:S04]  /*00e0*/  LEA.HI R5, R5, R0, RZ, 0x2 ;  /* 0x0000000005057211 */ /* 0x000fc800078f10ff */
[----:B------:R-:W-:-:S05]  /*00f0*/  SHF.R.S32.HI R15, RZ, 0x2, R5 ;  /* 0x00000002ff0f7819 */ /* 0x000fca0000011405 */
[----:B--2---:R-:W-:-:S05]  /*0100*/  IMAD.WIDE R16, R15, 0x4, R16 ;  /* 0x000000040f107825 */ /* 0x004fca00078e0210 */
[----:B------:R4:W2:Y:S01]  /*0110*/  @!P2 LDG.E.EL R4, desc[UR4][R16.64] ;  /* 0x000000041004a981 */ /* 0x0008a2000c2e1900 */
[----:B------:R-:W-:Y:S01]  /*0120*/  SHF.R.S32.HI R3, RZ, 0x18, R3 ;  /* 0x00000018ff037819 */ /* 0x000fe20000011403 */
[----:B-----5:R-:W-:-:S03]  /*0130*/  IMAD.WIDE R10, R0, 0x4, R10 ;  /* 0x00000004000a7825 */ /* 0x020fc600078e020a */
[----:B------:R-:W-:-:S04]  /*0140*/  SGXT R3, R3, 0x1 ;  /* 0x000000010303781a */ /* 0x000fc80000000200 */
[----:B------:R-:W-:-:S04]  /*0150*/  LEA.HI R3, R3, R0, RZ, 0x6 ;  /* 0x0000000003037211 */ /* 0x000fc800078f30ff */
[----:B------:R-:W-:-:S04]  /*0160*/  LOP3.LUT R3, R3, 0xffffffc0, RZ, 0xc0, !PT ;  /* 0xffffffc003037812 */ /* 0x000fc800078ec0ff */
[----:B------:R-:W-:Y:S02]  /*0170*/  IADD3 R19, R0, -R3, RZ ;  /* 0x8000000300137210 */ /* 0x000fe40007ffe0ff */
[----:B------:R-:W3:Y:S03]  /*0180*/  LDC.64 R2, c[0x0][0x238] ;  /* 0x00008e00ff027b82 */ /* 0x000ee60000000a00 */
[----:B----4-:R-:W-:Y:S01]  /*0190*/  IMAD.WIDE R16, R19, 0x4, R12 ;  /* 0x0000000413107825 */ /* 0x010fe200078e020c */
[----:B------:R-:W-:-:S03]  /*01a0*/  CS2R R12, SRZ ;  /* 0x00000000000c7805 */ /* 0x000fc6000001ff00 */
[----:B0-----:R-:W-:Y:S01]  /*01b0*/  IMAD.WIDE R8, R15, 0x4, R8 ;  /* 0x000000040f087825 */ /* 0x001fe200078e0208 */
[----:B------:R-:W-:Y:S02]  /*01c0*/  CS2R R14, SRZ ;  /* 0x00000000000e7805 */ /* 0x000fe4000001ff00 */
[----:B------:R2:W4:Y:S04]  /*01d0*/  @!P2 LDG.E.EL R13, desc[UR4][R16.64] ;  /* 0x00000004100da981 */ /* 0x000528000c2e1900 */
[----:B------:R0:W4:Y:S01]  /*01e0*/  @!P2 LDG.E R12, desc[UR4][R10.64] ;  /* 0x000000040a0ca981 */ /* 0x000122000c1e1900 */
[----:B------:R-:W-:-:S03]  /*01f0*/  LOP3.LUT R5, R5, 0xfffffffc, RZ, 0xc0, !PT ;  /* 0xfffffffc05057812 */ /* 0x000fc600078ec0ff */
[----:B------:R-:W5:Y:S01]  /*0200*/  @!P2 LDG.E.EL R15, desc[UR4][R8.64] ;  /* 0x00000004080fa981 */ /* 0x000f62000c2e1900 */
[----:B------:R-:W-:Y:S02]  /*0210*/  IADD3 R5, R0, -R5, RZ ;  /* 0x8000000500057210 */ /* 0x000fe40007ffe0ff */
[----:B------:R-:W-:-:S03]  /*0220*/  MOV R19, RZ ;  /* 0x000000ff00137202 */ /* 0x000fc60000000f00 */
[----:B-1----:R-:W-:-:S04]  /*0230*/  IMAD.WIDE R6, R5, 0x4, R6 ;  /* 0x0000000405067825 */ /* 0x002fc800078e0206 */
[----:B---3--:R-:W-:Y:S01]  /*0240*/  IMAD.WIDE R2, R5, 0x4, R2 ;  /* 0x0000000405027825 */ /* 0x008fe200078e0202 */
[----:B------:R-:W3:Y:S04]  /*0250*/  @!P2 LDG.E.EL R14, desc[UR4][R6.64] ;  /* 0x00000004060ea981 */ /* 0x000ee8000c2e1900 */
[----:B------:R1:W3:Y:S01]  /*0260*/  @!P2 LDG.E.EL R19, desc[UR4][R2.64] ;  /* 0x000000040213a981 */ /* 0x0002e2000c2e1900 */
[----:B--2---:R-:W-:Y:S02]  /*0270*/  FADD R16, R4, 9.9999999600419720025e-13 ;  /* 0x2b8cbccc04107421 */ /* 0x004fe40000000000 */
[----:B------:R-:W1:Y:S02]  /*0280*/  LDC.64 R4, c[0x0][0x240] ;  /* 0x00009000ff047b82 */ /* 0x000e640000000a00 */
[----:B0-----:R-:W0:Y:S02]  /*0290*/  MUFU.SQRT R10, R16 ;  /* 0x00000010000a7308 */ /* 0x001e240000002000 */
[----:B0-----:R-:W-:-:S02]  /*02a0*/  FSETP.GT.AND P0, PT, R10, 8.50705917302346158658e+37, PT ;  /* 0x7e8000000a00780b */ /* 0x001fc40003f04000 */
[----:B------:R-:W-:Y:S01]  /*02b0*/  FSETP.GEU.AND P1, PT, R10, 1.175494350822287508e-38, PT ;  /* 0x008000000a00780b */ /* 0x000fe20003f2e000 */
[----:B-1----:R-:W-:-:S10]  /*02c0*/  IMAD.WIDE R2, R0, 0x4, R4 ;  /* 0x0000000400027825 */ /* 0x002fd400078e0204 */
[----:B------:R-:W-:Y:S01]  /*02d0*/  @P0 FMUL R10, R10, 0.25 ;  /* 0x3e8000000a0a0820 */ /* 0x000fe20000400000 */
[----:B----4-:R-:W-:-:S03]  /*02e0*/  FADD R12, R13, R12 ;  /* 0x0000000c0d0c7221 */ /* 0x010fc60000000000 */
[----:B------:R-:W-:Y:S01]  /*02f0*/  @!P1 FMUL R10, R10, 16777216 ;  /* 0x4b8000000a0a9820 */ /* 0x000fe20000400000 */
[----:B-----5:R-:W-:-:S03]  /*0300*/  FADD R12, R12, -R15 ;  /* 0x8000000f0c0c7221 */ /* 0x020fc60000000000 */
[----:B------:R-:W0:Y:S01]  /*0310*/  MUFU.RCP R9, R10 ;  /* 0x0000000a00097308 */ /* 0x000e220000001000 */
[----:B------:R-:W-:-:S04]  /*0320*/  @P0 FMUL R12, R12, 0.25 ;  /* 0x3e8000000c0c0820 */ /* 0x000fc80000400000 */
[----:B------:R-:W-:-:S04]  /*0330*/  @!P1 FMUL R12, R12, 16777216 ;  /* 0x4b8000000c0c9820 */ /* 0x000fc80000400000 */
[----:B0-----:R-:W-:-:S04]  /*0340*/  FMUL R12, R9, R12 ;  /* 0x0000000c090c7220 */ /* 0x001fc80000400000 */
[----:B---3--:R-:W-:Y:S01]  /*0350*/  FFMA R19, R12, R14, R19 ;  /* 0x0000000e0c137223 */ /* 0x008fe20000000013 */
[----:B------:R-:W-:Y:S06]  /*0360*/  @P2 EXIT ;  /* 0x000000000000294d */ /* 0x000fec0003800000 */
[----:B------:R-:W-:Y:S01]  /*0370*/  STG.E desc[UR4][R2.64], R19 ;  /* 0x0000001302007986 */ /* 0x000fe2000c101904 */
[----:B------:R-:W-:Y:S05]  /*0380*/  EXIT ;  /* 0x000000000000794d */ /* 0x000fea0003800000 */
.L_x_0:
[----:B------:R-:W-:-:S00]  /*0390*/  BRA `(.L_x_0) ;  /* 0xfffffffc00fc7947 */ /* 0x000fc0000383ffff */
[----:B------:R-:W-:-:S00]  /*03a0*/  NOP ;  /* 0x0000000000007918 */ /* 0x000fc00000000000 */
        /* <DEDUP_REMOVED lines=13> */
.L_x_1:


//--------------------- .nv.global.init           --------------------------
	.section	.nv.global.init,"aw",@progbits
.nv.global.init:
	.type		_$_str,@object
	.size		_$_str,(_$_str_$_2 - _$_str)
_$_str:
        /*0000*/ 	.byte	0x5f, 0x5f, 0x43, 0x55, 0x44, 0x41, 0x5f, 0x46, 0x54, 0x5a, 0x00
	.type		_$_str_$_2,@object
	.size		_$_str_$_2,(.L_1 - _$_str_$_2)
_$_str_$_2:
        /*000b*/ 	.byte	0x5f, 0x5f, 0x43, 0x55, 0x44, 0x41, 0x5f, 0x50, 0x52, 0x45, 0x43, 0x5f, 0x53, 0x51, 0x52, 0x54
        /*001b*/ 	.byte	0x00
.L_1:


//--------------------- .nv.constant0.triton_poi_fused_add_div_mean_mul_sqrt_sub_3 --------------------------
	.section	.nv.constant0.triton_poi_fused_add_div_mean_mul_sqrt_sub_3,"a",@progbits
	.sectionflags	@""
	.align	4
.nv.constant0.triton_poi_fused_add_div_mean_mul_sqrt_sub_3:
	.zero		588
